	.headerflags	@"EF_CUDA_TEXMODE_UNIFIED EF_CUDA_64BIT_ADDRESS EF_CUDA_ACCELERATORS EF_CUDA_SM90 EF_CUDA_VIRTUAL_SM(EF_CUDA_SM90)"
	.elftype	@"ET_EXEC"


//--------------------- .nv.info                  --------------------------
	.section	.nv.info,"",@"SHT_CUDA_INFO"
	.align	4


	//----- nvinfo : EIATTR_REGCOUNT
	.align		4
        /*0000*/ 	.byte	0x04, 0x2f
        /*0002*/ 	.short	(.L_3 - .L_2)
	.align		4
.L_2:
        /*0004*/ 	.word	index@(triton_poi_fused__native_batch_norm_legit_no_training_cat_relu_42)
        /*0008*/ 	.word	0x00000038


	//----- nvinfo : EIATTR_MIN_STACK_SIZE
	.align		4
.L_3:
        /*000c*/ 	.byte	0x04, 0x12
        /*000e*/ 	.short	(.L_5 - .L_4)
	.align		4
.L_4:
        /*0010*/ 	.word	index@(triton_poi_fused__native_batch_norm_legit_no_training_cat_relu_42)
        /*0014*/ 	.word	0x00000000


	//----- nvinfo : EIATTR_FRAME_SIZE
	.align		4
.L_5:
        /*0018*/ 	.byte	0x04, 0x11
        /*001a*/ 	.short	(.L_7 - .L_6)
	.align		4
.L_6:
        /*001c*/ 	.word	index@(triton_poi_fused__native_batch_norm_legit_no_training_cat_relu_42)
        /*0020*/ 	.word	0x00000000


	//----- nvinfo : EIATTR_MIN_STACK_SIZE
	.align		4
.L_7:
        /*0024*/ 	.byte	0x04, 0x12
        /*0026*/ 	.short	(.L_9 - .L_8)
	.align		4
.L_8:
        /*0028*/ 	.word	index@(triton_poi_fused__native_batch_norm_legit_no_training_cat_relu_42)
        /*002c*/ 	.word	0x00000000
.L_9:


//--------------------- .nv.info.triton_poi_fused__native_batch_norm_legit_no_training_cat_relu_42 --------------------------
	.section	.nv.info.triton_poi_fused__native_batch_norm_legit_no_training_cat_relu_42,"",@"SHT_CUDA_INFO"
	.sectionflags	@""
	.align	4


	//----- nvinfo : EIATTR_CUDA_API_VERSION
	.align		4
        /*0000*/ 	.byte	0x04, 0x37
        /*0002*/ 	.short	(.L_11 - .L_10)
.L_10:
        /*0004*/ 	.word	0x0000007c


	//----- nvinfo : EIATTR_KPARAM_INFO
	.align		4
.L_11:
        /*0008*/ 	.byte	0x04, 0x17
        /*000a*/ 	.short	(.L_13 - .L_12)
.L_12:
        /*000c*/ 	.word	0x00000000
        /*0010*/ 	.short	0x0008
        /*0012*/ 	.short	0x0040
        /*0014*/ 	.byte	0x00, 0xf0, 0x11, 0x00


	//----- nvinfo : EIATTR_KPARAM_INFO
	.align		4
.L_13:
        /*0018*/ 	.byte	0x04, 0x17
        /*001a*/ 	.short	(.L_15 - .L_14)
.L_14:
        /*001c*/ 	.word	0x00000000
        /*0020*/ 	.short	0x0007
        /*0022*/ 	.short	0x0038
        /*0024*/ 	.byte	0x00, 0xf4, 0x21, 0x00


	//----- nvinfo : EIATTR_KPARAM_INFO
	.align		4
.L_15:
        /*0028*/ 	.byte	0x04, 0x17
        /*002a*/ 	.short	(.L_17 - .L_16)
.L_16:
        /*002c*/ 	.word	0x00000000
        /*0030*/ 	.short	0x0006
        /*0032*/ 	.short	0x0030
        /*0034*/ 	.byte	0x00, 0xf4, 0x21, 0x00


	//----- nvinfo : EIATTR_KPARAM_INFO
	.align		4
.L_17:
        /*0038*/ 	.byte	0x04, 0x17
        /*003a*/ 	.short	(.L_19 - .L_18)
.L_18:
        /*003c*/ 	.word	0x00000000
        /*0040*/ 	.short	0x0005
        /*0042*/ 	.short	0x0028
        /*0044*/ 	.byte	0x00, 0xf4, 0x21, 0x00


	//----- nvinfo : EIATTR_KPARAM_INFO
	.align		4
.L_19:
        /*0048*/ 	.byte	0x04, 0x17
        /*004a*/ 	.short	(.L_21 - .L_20)
.L_20:
        /*004c*/ 	.word	0x00000000
        /*0050*/ 	.short	0x0004
        /*0052*/ 	.short	0x0020
        /*0054*/ 	.byte	0x00, 0xf4, 0x21, 0x00


	//----- nvinfo : EIATTR_KPARAM_INFO
	.align		4
.L_21:
        /*0058*/ 	.byte	0x04, 0x17
        /*005a*/ 	.short	(.L_23 - .L_22)
.L_22:
        /*005c*/ 	.word	0x00000000
        /*0060*/ 	.short	0x0003
        /*0062*/ 	.short	0x0018
        /*0064*/ 	.byte	0x00, 0xf4, 0x21, 0x00


	//----- nvinfo : EIATTR_KPARAM_INFO
	.align		4
.L_23:
        /*0068*/ 	.byte	0x04, 0x17
        /*006a*/ 	.short	(.L_25 - .L_24)
.L_24:
        /*006c*/ 	.word	0x00000000
        /*0070*/ 	.short	0x0002
        /*0072*/ 	.short	0x0010
        /*0074*/ 	.byte	0x00, 0xf4, 0x21, 0x00


	//----- nvinfo : EIATTR_KPARAM_INFO
	.align		4
.L_25:
        /*0078*/ 	.byte	0x04, 0x17
        /*007a*/ 	.short	(.L_27 - .L_26)
.L_26:
        /*007c*/ 	.word	0x00000000
        /*0080*/ 	.short	0x0001
        /*0082*/ 	.short	0x0008
        /*0084*/ 	.byte	0x00, 0xf4, 0x21, 0x00


	//----- nvinfo : EIATTR_KPARAM_INFO
	.align		4
.L_27:
        /*0088*/ 	.byte	0x04, 0x17
        /*008a*/ 	.short	(.L_29 - .L_28)
.L_28:
        /*008c*/ 	.word	0x00000000
        /*0090*/ 	.short	0x0000
        /*0092*/ 	.short	0x0000
        /*0094*/ 	.byte	0x00, 0xf4, 0x21, 0x00


	//----- nvinfo : EIATTR_SPARSE_MMA_MASK
	.align		4
.L_29:
        /*0098*/ 	.byte	0x03, 0x50
        /*009a*/ 	.short	0x0000


	//----- nvinfo : EIATTR_MAXREG_COUNT
	.align		4
        /*009c*/ 	.byte	0x03, 0x1b
        /*009e*/ 	.short	0x00ff


	//----- nvinfo : EIATTR_EXIT_INSTR_OFFSETS
	.align		4
        /*00a0*/ 	.byte	0x04, 0x1c
        /*00a2*/ 	.short	(.L_31 - .L_30)


	//   ....[0]....
.L_30:
        /*00a4*/ 	.word	0x00001220


	//   ....[1]....
        /*00a8*/ 	.word	0x00001240


	//----- nvinfo : EIATTR_REQNTID
	.align		4
.L_31:
        /*00ac*/ 	.byte	0x04, 0x10
        /*00ae*/ 	.short	(.L_33 - .L_32)
.L_32:
        /*00b0*/ 	.word	0x00000080
        /*00b4*/ 	.word	0x00000001
        /*00b8*/ 	.word	0x00000001


	//----- nvinfo : EIATTR_CBANK_PARAM_SIZE
	.align		4
.L_33:
        /*00bc*/ 	.byte	0x03, 0x19
        /*00be*/ 	.short	0x0044


	//----- nvinfo : EIATTR_PARAM_CBANK
	.align		4
        /*00c0*/ 	.byte	0x04, 0x0a
        /*00c2*/ 	.short	(.L_35 - .L_34)
	.align		4
.L_34:
        /*00c4*/ 	.word	index@(.nv.constant0.triton_poi_fused__native_batch_norm_legit_no_training_cat_relu_42)
        /*00c8*/ 	.short	0x0210
        /*00ca*/ 	.short	0x0044


	//----- nvinfo : EIATTR_SW_WAR
	.align		4
.L_35:
        /*00cc*/ 	.byte	0x04, 0x36
        /*00ce*/ 	.short	(.L_37 - .L_36)
.L_36:
        /*00d0*/ 	.word	0x00000008
.L_37:


//--------------------- .nv.callgraph             --------------------------
	.section	.nv.callgraph,"",@"SHT_CUDA_CALLGRAPH"
	.align	4
	.sectionentsize	8
	.align		4
        /*0000*/ 	.word	0x00000000
	.align		4
        /*0004*/ 	.word	0xffffffff
	.align		4
        /*0008*/ 	.word	0x00000000
	.align		4
        /*000c*/ 	.word	0xfffffffe
	.align		4
        /*0010*/ 	.word	0x00000000
	.align		4
        /*0014*/ 	.word	0xfffffffd
	.align		4
        /*0018*/ 	.word	0x00000000
	.align		4
        /*001c*/ 	.word	0xfffffffc


//--------------------- .nv.constant4             --------------------------
	.section	.nv.constant4,"a",@progbits
	.align	8
	.align		8
.nv.constant4:
        /*0000*/ 	.dword	_$_str
	.align		8
        /*0008*/ 	.dword	_$_str_$_2


//--------------------- .text.triton_poi_fused__native_batch_norm_legit_no_training_cat_relu_42 --------------------------
	.section	.text.triton_poi_fused__native_batch_norm_legit_no_training_cat_relu_42,"ax",@progbits
	.align	128
        .global         triton_poi_fused__native_batch_norm_legit_no_training_cat_relu_42
        .type           triton_poi_fused__native_batch_norm_legit_no_training_cat_relu_42,@function
        .size           triton_poi_fused__native_batch_norm_legit_no_training_cat_relu_42,(.L_x_1 - triton_poi_fused__native_batch_norm_legit_no_training_cat_relu_42)
        .other          triton_poi_fused__native_batch_norm_legit_no_training_cat_relu_42,@"STO_CUDA_ENTRY STV_DEFAULT"
triton_poi_fused__native_batch_norm_legit_no_training_cat_relu_42:
.text.triton_poi_fused__native_batch_norm_legit_no_training_cat_relu_42:
[----:B------:R-:W0:Y:S01]  /*0000*/  LDC R1, c[0x0][0x28] ;  /* 0x00000a00ff017b82 */ /* 0x000e220000000800 */
[----:B------:R-:W1:Y:S07]  /*0010*/  S2R R0, SR_TID.X ;  /* 0x0000000000007919 */ /* 0x000e6e0000002100 */
[----:B------:R-:W2:Y:S01]  /*0020*/  LDC.64 R2, c[0x0][0x228] ;  /* 0x00008a00ff027b82 */ /* 0x000ea20000000a00 */
[----:B------:R-:W-:Y:S01]  /*0030*/  IMAD.MOV.U32 R4, RZ, RZ, RZ ;  /* 0x000000ffff047224 */ /* 0x000fe200078e00ff */
[----:B------:R-:W-:Y:S01]  /*0040*/  ULDC.64 UR4, c[0x0][0x208] ;  /* 0x0000820000047ab9 */ /* 0x000fe20000000a00 */
[----:B------:R-:W3:Y:S01]  /*0050*/  S2R R49, SR_CTAID.X ;  /* 0x0000000000317919 */ /* 0x000ee20000002500 */
[----:B------:R-:W-:Y:S01]  /*0060*/  IMAD.MOV.U32 R18, RZ, RZ, RZ ;  /* 0x000000ffff127224 */ /* 0x000fe200078e00ff */
[----:B------:R-:W-:Y:S01]  /*0070*/  CS2R R10, SRZ ;  /* 0x00000000000a7805 */ /* 0x000fe2000001ff00 */
[----:B------:R-:W-:-:S02]  /*0080*/  IMAD.MOV.U32 R22, RZ, RZ, RZ ;  /* 0x000000ffff167224 */ /* 0x000fc400078e00ff */
[----:B------:R-:W-:Y:S01]  /*0090*/  IMAD.MOV.U32 R48, RZ, RZ, RZ ;  /* 0x000000ffff307224 */ /* 0x000fe200078e00ff */
[----:B------:R-:W4:Y:S01]  /*00a0*/  LDC.64 R26, c[0x0][0x230] ;  /* 0x00008c00ff1a7b82 */ /* 0x000f220000000a00 */
[----:B------:R-:W-:Y:S02]  /*00b0*/  IMAD.MOV.U32 R16, RZ, RZ, RZ ;  /* 0x000000ffff107224 */ /* 0x000fe400078e00ff */
[----:B------:R-:W-:-:S05]  /*00c0*/  IMAD.MOV.U32 R34, RZ, RZ, 0x3e800000 ;  /* 0x3e800000ff227424 */ /* 0x000fca00078e00ff */
[----:B------:R-:W5:Y:S08]  /*00d0*/  LDC.64 R24, c[0x0][0x220] ;  /* 0x00008800ff187b82 */ /* 0x000f700000000a00 */
[----:B------:R-:W2:Y:S01]  /*00e0*/  LDC.64 R14, c[0x0][0x238] ;  /* 0x00008e00ff0e7b82 */ /* 0x000ea20000000a00 */
[----:B------:R-:W-:Y:S02]  /*00f0*/  CS2R R36, SRZ ;  /* 0x0000000000247805 */ /* 0x000fe4000001ff00 */
[----:B------:R-:W-:Y:S01]  /*0100*/  CS2R R30, SRZ ;  /* 0x00000000001e7805 */ /* 0x000fe2000001ff00 */
[----:B------:R-:W-:Y:S01]  /*0110*/  IMAD.MOV.U32 R40, RZ, RZ, RZ ;  /* 0x000000ffff287224 */ /* 0x000fe200078e00ff */
[----:B------:R-:W-:Y:S01]  /*0120*/  CS2R R38, SRZ ;  /* 0x0000000000267805 */ /* 0x000fe2000001ff00 */
[----:B------:R-:W-:Y:S01]  /*0130*/  IMAD.MOV.U32 R35, RZ, RZ, RZ ;  /* 0x000000ffff237224 */ /* 0x000fe200078e00ff */
[----:B------:R-:W-:Y:S01]  /*0140*/  CS2R R32, SRZ ;  /* 0x0000000000207805 */ /* 0x000fe2000001ff00 */
[----:B-1----:R-:W-:Y:S01]  /*0150*/  IMAD.SHL.U32 R0, R0, 0x4, RZ ;  /* 0x0000000400007824 */ /* 0x002fe200078e00ff */
[----:B------:R-:W1:Y:S01]  /*0160*/  LDC.64 R52, c[0x0][0x210] ;  /* 0x00008400ff347b82 */ /* 0x000e620000000a00 */
[----:B------:R-:W-:Y:S01]  /*0170*/  ULDC.64 UR6, c[0x0][0x218] ;  /* 0x0000860000067ab9 */ /* 0x000fe20000000a00 */
[----:B---3--:R-:W-:-:S02]  /*0180*/  SHF.R.S32.HI R7, RZ, 0x15, R49 ;  /* 0x00000015ff077819 */ /* 0x008fc40000011431 */
[----:B------:R-:W-:Y:S02]  /*0190*/  LOP3.LUT R0, R0, 0x1fc, RZ, 0xc0, !PT ;  /* 0x000001fc00007812 */ /* 0x000fe400078ec0ff */
[----:B------:R-:W-:-:S03]  /*01a0*/  SGXT R7, R7, 0x1 ;  /* 0x000000010707781a */ /* 0x000fc60000000200 */
[----:B------:R-:W-:-:S04]  /*01b0*/  IMAD R49, R49, 0x400, R0 ;  /* 0x0000040031317824 */ /* 0x000fc800078e0200 */
[----:B------:R-:W-:Y:S01]  /*01c0*/  VIADD R17, R49, 0x200 ;  /* 0x0000020031117836 */ /* 0x000fe20000000000 */
[----:B------:R-:W-:Y:S02]  /*01d0*/  LEA.HI R0, R7, R49, RZ, 0x6 ;  /* 0x0000003107007211 */ /* 0x000fe400078f30ff */
[----:B------:R-:W-:Y:S02]  /*01e0*/  ISETP.GE.AND P1, PT, R49, 0x14200, PT ;  /* 0x000142003100780c */ /* 0x000fe40003f26270 */
[----:B------:R-:W-:Y:S02]  /*01f0*/  SHF.R.S32.HI R5, RZ, 0x6, R0 ;  /* 0x00000006ff057819 */ /* 0x000fe40000011400 */
[----:B------:R-:W-:-:S03]  /*0200*/  LEA.HI R7, R7, R17, RZ, 0x6 ;  /* 0x0000001107077211 */ /* 0x000fc600078f30ff */
[----:B------:R-:W-:-:S05]  /*0210*/  IMAD.HI R4, R5, -0x3478d83f, R4 ;  /* 0xcb8727c105047827 */ /* 0x000fca00078e0204 */
[----:B------:R-:W-:-:S04]  /*0220*/  SHF.R.U32.HI R9, RZ, 0x1f, R4 ;  /* 0x0000001fff097819 */ /* 0x000fc80000011604 */
[----:B------:R-:W-:Y:S02]  /*0230*/  LEA.HI.SX32 R9, R4, R9, 0x18 ;  /* 0x0000000904097211 */ /* 0x000fe400078fc2ff */
[----:B------:R-:W-:-:S03]  /*0240*/  SHF.R.S32.HI R19, RZ, 0x6, R7 ;  /* 0x00000006ff137819 */ /* 0x000fc60000011407 */
[----:B------:R-:W-:Y:S01]  /*0250*/  IMAD R45, R9, -0x142, R5 ;  /* 0xfffffebe092d7824 */ /* 0x000fe200078e0205 */
[----:B------:R-:W-:Y:S01]  /*0260*/  CS2R R8, SRZ ;  /* 0x0000000000087805 */ /* 0x000fe2000001ff00 */
[----:B------:R-:W-:-:S04]  /*0270*/  IMAD.HI R6, R19, -0x3478d83f, R18 ;  /* 0xcb8727c113067827 */ /* 0x000fc800078e0212 */
[----:B--2---:R-:W-:Y:S01]  /*0280*/  IMAD.WIDE R4, R45, 0x4, R2 ;  /* 0x000000042d047825 */ /* 0x004fe200078e0202 */
[----:B------:R-:W-:-:S04]  /*0290*/  SHF.R.U32.HI R7, RZ, 0x1f, R6 ;  /* 0x0000001fff077819 */ /* 0x000fc80000011606 */
[----:B------:R-:W2:Y:S01]  /*02a0*/  @!P1 LDG.E.EL R9, desc[UR4][R4.64] ;  /* 0x0000000404099981 */ /* 0x000ea2000c2e1900 */
[----:B------:R-:W-:Y:S02]  /*02b0*/  LEA.HI.SX32 R7, R6, R7, 0x18 ;  /* 0x0000000706077211 */ /* 0x000fe400078fc2ff */
[----:B------:R-:W-:Y:S01]  /*02c0*/  ISETP.GE.AND P0, PT, R17, 0x14200, PT ;  /* 0x000142001100780c */ /* 0x000fe20003f06270 */
[----:B------:R-:W3:Y:S02]  /*02d0*/  @!P1 LDG.E.EL R8, desc[UR4][R4.64] ;  /* 0x0000000404089981 */ /* 0x000ee4000c2e1900 */
[----:B------:R-:W-:Y:S02]  /*02e0*/  IMAD R18, R7, -0x142, R19 ;  /* 0xfffffebe07127824 */ /* 0x000fe400078e0213 */
[----:B------:R-:W5:Y:S01]  /*02f0*/  @!P1 LDG.E.EL R10, desc[UR4][R4.64] ;  /* 0x00000004040a9981 */ /* 0x000f62000c2e1900 */
[----:B------:R-:W-:Y:S02]  /*0300*/  IMAD.MOV.U32 R7, RZ, RZ, RZ ;  /* 0x000000ffff077224 */ /* 0x000fe400078e00ff */
[----:B------:R-:W-:-:S05]  /*0310*/  IMAD.WIDE R2, R18, 0x4, R2 ;  /* 0x0000000412027825 */ /* 0x000fca00078e0202 */
[----:B------:R-:W5:Y:S01]  /*0320*/  @!P0 LDG.E.EL R7, desc[UR4][R2.64] ;  /* 0x0000000402078981 */ /* 0x000f62000c2e1900 */
[----:B------:R-:W-:-:S03]  /*0330*/  IMAD.MOV.U32 R6, RZ, RZ, RZ ;  /* 0x000000ffff067224 */ /* 0x000fc600078e00ff */
[----:B------:R-:W5:Y:S04]  /*0340*/  @!P0 LDG.E.EL R11, desc[UR4][R2.64] ;  /* 0x00000004020b8981 */ /* 0x000f68000c2e1900 */
[----:B------:R1:W5:Y:S04]  /*0350*/  @!P1 LDG.E.EL R6, desc[UR4][R4.64] ;  /* 0x0000000404069981 */ /* 0x000368000c2e1900 */
[----:B------:R-:W5:Y:S01]  /*0360*/  @!P0 LDG.E.EL R22, desc[UR4][R2.64] ;  /* 0x0000000402168981 */ /* 0x000f62000c2e1900 */
[----:B------:R-:W-:-:S04]  /*0370*/  IMAD.HI R23, R49, -0x3478d83f, R48 ;  /* 0xcb8727c131177827 */ /* 0x000fc800078e0230 */
[----:B------:R-:W-:Y:S01]  /*0380*/  IMAD.HI R29, R17, -0x3478d83f, R16 ;  /* 0xcb8727c1111d7827 */ /* 0x000fe200078e0210 */
[----:B-1----:R-:W-:Y:S01]  /*0390*/  SHF.R.U32.HI R4, RZ, 0x1f, R23 ;  /* 0x0000001fff047819 */ /* 0x002fe20000011617 */
[----:B------:R1:W5:Y:S01]  /*03a0*/  @!P0 LDG.E.EL R16, desc[UR4][R2.64] ;  /* 0x0000000402108981 */ /* 0x000362000c2e1900 */
[----:B------:R-:W-:Y:S02]  /*03b0*/  LOP3.LUT R5, R0, 0xffffffc0, RZ, 0xc0, !PT ;  /* 0xffffffc000057812 */ /* 0x000fe400078ec0ff */
[----:B------:R-:W-:Y:S02]  /*03c0*/  LEA.HI.SX32 R23, R23, R4, 0x12 ;  /* 0x0000000417177211 */ /* 0x000fe400078f92ff */
[----:B------:R-:W-:Y:S01]  /*03d0*/  SHF.R.U32.HI R0, RZ, 0x1f, R29 ;  /* 0x0000001fff007819 */ /* 0x000fe2000001161d */
[----:B------:R-:W-:Y:S02]  /*03e0*/  IMAD.IADD R5, R49, 0x1, -R5 ;  /* 0x0000000131057824 */ /* 0x000fe400078e0a05 */
[----:B------:R-:W-:Y:S01]  /*03f0*/  IMAD R20, R23, 0x300, RZ ;  /* 0x0000030017147824 */ /* 0x000fe200078e02ff */
[----:B------:R-:W-:Y:S01]  /*0400*/  LEA.HI.SX32 R29, R29, R0, 0x12 ;  /* 0x000000001d1d7211 */ /* 0x000fe200078f92ff */
[----:B------:R-:W-:Y:S01]  /*0410*/  IMAD.SHL.U32 R0, R45, 0x40, RZ ;  /* 0x000000402d007824 */ /* 0x000fe200078e00ff */
[----:B------:R-:W-:-:S02]  /*0420*/  SHF.R.S32.HI R48, RZ, 0x1f, R5 ;  /* 0x0000001fff307819 */ /* 0x000fc40000011405 */
[--C-:B------:R-:W-:Y:S01]  /*0430*/  SHF.R.S32.HI R12, RZ, 0x1f, R20.reuse ;  /* 0x0000001fff0c7819 */ /* 0x100fe20000011414 */
[----:B------:R-:W-:Y:S01]  /*0440*/  IMAD R4, R29, 0x300, RZ ;  /* 0x000003001d047824 */ /* 0x000fe200078e02ff */
[----:B------:R-:W-:Y:S02]  /*0450*/  IADD3 R20, P2, P3, R0, R5, R20 ;  /* 0x0000000500147210 */ /* 0x000fe40007b5e014 */
[----:B------:R-:W-:Y:S01]  /*0460*/  SHF.R.S32.HI R21, RZ, 0x1f, R0 ;  /* 0x0000001fff157819 */ /* 0x000fe20000011400 */
[----:B------:R-:W-:-:S03]  /*0470*/  IMAD.SHL.U32 R0, R18, 0x40, RZ ;  /* 0x0000004012007824 */ /* 0x000fc600078e00ff */
[----:B------:R-:W-:Y:S02]  /*0480*/  IADD3.X R21, R21, R48, R12, P2, P3 ;  /* 0x0000003015157210 */ /* 0x000fe400017e640c */
[--C-:B------:R-:W-:Y:S02]  /*0490*/  IADD3 R19, P3, P5, R0, R5, R4.reuse ;  /* 0x0000000500137210 */ /* 0x100fe40007d7e004 */
[----:B------:R-:W-:Y:S02]  /*04a0*/  SHF.R.S32.HI R4, RZ, 0x1f, R4 ;  /* 0x0000001fff047819 */ /* 0x000fe40000011404 */
[----:B------:R-:W-:-:S04]  /*04b0*/  SHF.R.S32.HI R5, RZ, 0x1f, R0 ;  /* 0x0000001fff057819 */ /* 0x000fc80000011400 */
[----:B------:R-:W-:Y:S01]  /*04c0*/  IADD3.X R48, R5, R48, R4, P3, P5 ;  /* 0x0000003005307210 */ /* 0x000fe20001fea404 */
[----:B----4-:R-:W-:-:S05]  /*04d0*/  IMAD.WIDE R12, R45, 0x4, R26 ;  /* 0x000000042d0c7825 */ /* 0x010fca00078e021a */
[----:B------:R-:W4:Y:S04]  /*04e0*/  @!P1 LDG.E.EL R30, desc[UR4][R12.64] ;  /* 0x000000040c1e9981 */ /* 0x000f28000c2e1900 */
[----:B------:R-:W4:Y:S04]  /*04f0*/  @!P1 LDG.E.EL R40, desc[UR4][R12.64] ;  /* 0x000000040c289981 */ /* 0x000f28000c2e1900 */
[----:B------:R-:W4:Y:S01]  /*0500*/  @!P1 LDG.E.EL R37, desc[UR4][R12.64] ;  /* 0x000000040c259981 */ /* 0x000f22000c2e1900 */
[----:B01----:R-:W-:Y:S01]  /*0510*/  CS2R R2, SRZ ;  /* 0x0000000000027805 */ /* 0x003fe2000001ff00 */
[----:B------:R-:W-:-:S04]  /*0520*/  IMAD.WIDE R26, R18, 0x4, R26 ;  /* 0x00000004121a7825 */ /* 0x000fc800078e021a */
[----:B------:R-:W-:Y:S02]  /*0530*/  IMAD R50, R29, -0x5080, R17 ;  /* 0xffffaf801d327824 */ /* 0x000fe400078e0211 */
[----:B--2---:R-:W-:Y:S01]  /*0540*/  FADD R9, R9, 9.9999997473787516356e-06 ;  /* 0x3727c5ac09097421 */ /* 0x004fe20000000000 */
[----:B---3--:R-:W-:-:S05]  /*0550*/  FADD R8, R8, 9.9999997473787516356e-06 ;  /* 0x3727c5ac08087421 */ /* 0x008fca0000000000 */
[----:B------:R-:W0:Y:S01]  /*0560*/  MUFU.SQRT R9, R9 ;  /* 0x0000000900097308 */ /* 0x000e220000002000 */
[----:B-----5:R-:W-:-:S07]  /*0570*/  FADD R10, R10, 9.9999997473787516356e-06 ;  /* 0x3727c5ac0a0a7421 */ /* 0x020fce0000000000 */
[----:B------:R-:W1:Y:S01]  /*0580*/  MUFU.SQRT R8, R8 ;  /* 0x0000000800087308 */ /* 0x000e620000002000 */
[----:B------:R-:W-:-:S07]  /*0590*/  FADD R7, R7, 9.9999997473787516356e-06 ;  /* 0x3727c5ac07077421 */ /* 0x000fce0000000000 */
[----:B------:R-:W2:Y:S01]  /*05a0*/  MUFU.SQRT R10, R10 ;  /* 0x0000000a000a7308 */ /* 0x000ea20000002000 */
[C---:B0-----:R-:W-:Y:S02]  /*05b0*/  FSETP.GT.AND P6, PT, R9.reuse, 8.50705917302346158658e+37, PT ;  /* 0x7e8000000900780b */ /* 0x041fe40003fc4000 */
[----:B------:R-:W-:Y:S01]  /*05c0*/  FSETP.GEU.AND P5, PT, R9, 1.175494350822287508e-38, PT ;  /* 0x008000000900780b */ /* 0x000fe20003fae000 */
[----:B------:R-:W-:-:S04]  /*05d0*/  FADD R6, R6, 9.9999997473787516356e-06 ;  /* 0x3727c5ac06067421 */ /* 0x000fc80000000000 */
[----:B------:R-:W0:Y:S01]  /*05e0*/  MUFU.SQRT R7, R7 ;  /* 0x0000000700077308 */ /* 0x000e220000002000 */
[----:B-1----:R-:W-:Y:S02]  /*05f0*/  FSETP.GT.AND P4, PT, R8, 8.50705917302346158658e+37, PT ;  /* 0x7e8000000800780b */ /* 0x002fe40003f84000 */
[----:B------:R-:W-:Y:S02]  /*0600*/  FSEL R0, R34, 1, P6 ;  /* 0x3f80000022007808 */ /* 0x000fe40003000000 */
[----:B--2---:R-:W-:-:S03]  /*0610*/  FSETP.GT.AND P3, PT, R10, 8.50705917302346158658e+37, PT ;  /* 0x7e8000000a00780b */ /* 0x004fc60003f64000 */
[----:B------:R-:W1:Y:S01]  /*0620*/  MUFU.SQRT R6, R6 ;  /* 0x0000000600067308 */ /* 0x000e620000002000 */
[----:B------:R-:W-:Y:S01]  /*0630*/  FSETP.GEU.AND P2, PT, R8, 1.175494350822287508e-38, PT ;  /* 0x008000000800780b */ /* 0x000fe20003f4e000 */
[----:B------:R-:W-:Y:S01]  /*0640*/  @P6 FMUL R9, R9, 0.25 ;  /* 0x3e80000009096820 */ /* 0x000fe20000400000 */
[----:B------:R-:W-:Y:S01]  /*0650*/  @!P5 FMUL R0, R0, 16777216 ;  /* 0x4b8000000000d820 */ /* 0x000fe20000400000 */
[----:B------:R-:W-:Y:S02]  /*0660*/  FSEL R5, R34, 1, P4 ;  /* 0x3f80000022057808 */ /* 0x000fe40002000000 */
[----:B------:R-:W-:Y:S01]  /*0670*/  @!P5 FMUL R9, R9, 16777216 ;  /* 0x4b8000000909d820 */ /* 0x000fe20000400000 */
[C---:B0-----:R-:W-:Y:S01]  /*0680*/  FSETP.GT.AND P5, PT, R7.reuse, 8.50705917302346158658e+37, PT ;  /* 0x7e8000000700780b */ /* 0x041fe20003fa4000 */
[----:B------:R-:W-:Y:S01]  /*0690*/  @P4 FMUL R8, R8, 0.25 ;  /* 0x3e80000008084820 */ /* 0x000fe20000400000 */
[----:B------:R-:W-:Y:S02]  /*06a0*/  FSETP.GEU.AND P4, PT, R10, 1.175494350822287508e-38, PT ;  /* 0x008000000a00780b */ /* 0x000fe40003f8e000 */
[----:B------:R-:W-:Y:S01]  /*06b0*/  FSEL R4, R34, 1, P3 ;  /* 0x3f80000022047808 */ /* 0x000fe20001800000 */
[----:B------:R-:W-:Y:S01]  /*06c0*/  @P3 FMUL R10, R10, 0.25 ;  /* 0x3e8000000a0a3820 */ /* 0x000fe20000400000 */
[----:B------:R-:W-:Y:S01]  /*06d0*/  FSETP.GEU.AND P3, PT, R7, 1.175494350822287508e-38, PT ;  /* 0x008000000700780b */ /* 0x000fe20003f6e000 */
[----:B------:R-:W-:Y:S01]  /*06e0*/  @!P2 FMUL R8, R8, 16777216 ;  /* 0x4b8000000808a820 */ /* 0x000fe20000400000 */
[----:B------:R-:W-:Y:S01]  /*06f0*/  @!P2 FMUL R5, R5, 16777216 ;  /* 0x4b8000000505a820 */ /* 0x000fe20000400000 */
[C---:B-1----:R-:W-:Y:S01]  /*0700*/  FSETP.GT.AND P2, PT, R6.reuse, 8.50705917302346158658e+37, PT ;  /* 0x7e8000000600780b */ /* 0x042fe20003f44000 */
[----:B------:R-:W0:Y:S01]  /*0710*/  MUFU.RCP R41, R9 ;  /* 0x0000000900297308 */ /* 0x000e220000001000 */
[----:B------:R-:W-:-:S02]  /*0720*/  FSETP.GEU.AND P6, PT, R6, 1.175494350822287508e-38, PT ;  /* 0x008000000600780b */ /* 0x000fc40003fce000 */
[----:B------:R-:W-:-:S06]  /*0730*/  @P5 FMUL R7, R7, 0.25 ;  /* 0x3e80000007075820 */ /* 0x000fcc0000400000 */
[----:B------:R-:W-:-:S03]  /*0740*/  @!P3 FMUL R7, R7, 16777216 ;  /* 0x4b8000000707b820 */ /* 0x000fc60000400000 */
[----:B------:R-:W-:-:S03]  /*0750*/  @P2 FMUL R6, R6, 0.25 ;  /* 0x3e80000006062820 */ /* 0x000fc60000400000 */
[----:B------:R-:W1:Y:S01]  /*0760*/  MUFU.RCP R7, R7 ;  /* 0x0000000700077308 */ /* 0x000e620000001000 */
[----:B------:R-:W-:Y:S01]  /*0770*/  @!P6 FMUL R6, R6, 16777216 ;  /* 0x4b8000000606e820 */ /* 0x000fe20000400000 */
[----:B0-----:R-:W-:Y:S01]  /*0780*/  FMUL R41, R41, R0 ;  /* 0x0000000029297220 */ /* 0x001fe20000400000 */
[----:B------:R-:W-:Y:S01]  /*0790*/  FSEL R0, R34, 1, P5 ;  /* 0x3f80000022007808 */ /* 0x000fe20002800000 */
[----:B------:R-:W-:-:S04]  /*07a0*/  FADD R46, R11, 9.9999997473787516356e-06 ;  /* 0x3727c5ac0b2e7421 */ /* 0x000fc80000000000 */
[----:B------:R0:W2:Y:S01]  /*07b0*/  MUFU.RCP R44, R6 ;  /* 0x00000006002c7308 */ /* 0x0000a20000001000 */
[----:B------:R-:W-:Y:S01]  /*07c0*/  @!P3 FMUL R0, R0, 16777216 ;  /* 0x4b8000000000b820 */ /* 0x000fe20000400000 */
[----:B------:R-:W-:-:S03]  /*07d0*/  FSEL R9, R34, 1, P2 ;  /* 0x3f80000022097808 */ /* 0x000fc60001000000 */
[----:B-1----:R-:W-:-:S03]  /*07e0*/  FMUL R0, R7, R0 ;  /* 0x0000000007007220 */ /* 0x002fc60000400000 */
[----:B------:R-:W1:Y:S01]  /*07f0*/  MUFU.SQRT R46, R46 ;  /* 0x0000002e002e7308 */ /* 0x000e620000002000 */
[----:B0-----:R-:W-:Y:S01]  /*0800*/  CS2R R6, SRZ ;  /* 0x0000000000067805 */ /* 0x001fe2000001ff00 */
[----:B------:R-:W-:Y:S01]  /*0810*/  @!P6 FMUL R9, R9, 16777216 ;  /* 0x4b8000000909e820 */ /* 0x000fe20000400000 */
[C---:B------:R-:W-:Y:S02]  /*0820*/  ISETP.GE.AND P3, PT, R45.reuse, 0x136, PT ;  /* 0x000001362d00780c */ /* 0x040fe40003f66270 */
[----:B------:R-:W-:Y:S01]  /*0830*/  ISETP.GT.AND P2, PT, R45, 0x135, !P1 ;  /* 0x000001352d00780c */ /* 0x000fe20004f44270 */
[----:B--2---:R-:W-:Y:S02]  /*0840*/  FMUL R44, R44, R9 ;  /* 0x000000092c2c7220 */ /* 0x004fe40000400000 */
[----:B------:R0:W2:Y:S01]  /*0850*/  MUFU.RCP R42, R8 ;  /* 0x00000008002a7308 */ /* 0x0000a20000001000 */
[----:B------:R3:W5:Y:S01]  /*0860*/  @!P1 LDG.E.EL R6, desc[UR4][R12.64] ;  /* 0x000000040c069981 */ /* 0x000762000c2e1900 */
[----:B------:R-:W-:Y:S01]  /*0870*/  @!P4 FMUL R10, R10, 16777216 ;  /* 0x4b8000000a0ac820 */ /* 0x000fe20000400000 */
[----:B------:R-:W-:-:S02]  /*0880*/  @!P4 FMUL R4, R4, 16777216 ;  /* 0x4b8000000404c820 */ /* 0x000fc40000400000 */
[----:B------:R-:W4:Y:S01]  /*0890*/  @!P0 LDG.E.EL R7, desc[UR4][R26.64] ;  /* 0x000000041a078981 */ /* 0x000f22000c2e1900 */
[----:B0-----:R-:W-:-:S04]  /*08a0*/  IMAD.WIDE R8, R45, 0x4, R24 ;  /* 0x000000042d087825 */ /* 0x001fc800078e0218 */
[----:B---3--:R-:W-:-:S04]  /*08b0*/  IMAD.WIDE R12, R45, 0x4, R14 ;  /* 0x000000042d0c7825 */ /* 0x008fc800078e020e */
[----:B------:R-:W-:Y:S01]  /*08c0*/  FADD R45, R22, 9.9999997473787516356e-06 ;  /* 0x3727c5ac162d7421 */ /* 0x000fe20000000000 */
[C---:B-1----:R-:W-:Y:S02]  /*08d0*/  FSETP.GT.AND P4, PT, R46.reuse, 8.50705917302346158658e+37, PT ;  /* 0x7e8000002e00780b */ /* 0x042fe40003f84000 */
[----:B------:R-:W-:Y:S01]  /*08e0*/  FSETP.GEU.AND P5, PT, R46, 1.175494350822287508e-38, PT ;  /* 0x008000002e00780b */ /* 0x000fe20003fae000 */
[----:B------:R-:W0:Y:S01]  /*08f0*/  MUFU.RCP R43, R10 ;  /* 0x0000000a002b7308 */ /* 0x000e220000001000 */
[----:B--2---:R-:W-:Y:S01]  /*0900*/  FMUL R42, R42, R5 ;  /* 0x000000052a2a7220 */ /* 0x004fe20000400000 */
[----:B------:R-:W2:Y:S01]  /*0910*/  @!P1 LDG.E.EL R35, desc[UR4][R8.64] ;  /* 0x0000000408239981 */ /* 0x000ea2000c2e1900 */
[----:B------:R-:W-:-:S03]  /*0920*/  IMAD.WIDE R24, R18, 0x4, R24 ;  /* 0x0000000412187825 */ /* 0x000fc600078e0218 */
[----:B------:R-:W3:Y:S02]  /*0930*/  @!P1 LDG.E.EL R38, desc[UR4][R8.64] ;  /* 0x0000000408269981 */ /* 0x000ee4000c2e1900 */
[----:B------:R-:W1:Y:S01]  /*0940*/  MUFU.SQRT R45, R45 ;  /* 0x0000002d002d7308 */ /* 0x000e620000002000 */
[----:B------:R-:W-:Y:S01]  /*0950*/  FSEL R28, R34, 1, P4 ;  /* 0x3f800000221c7808 */ /* 0x000fe20002000000 */
[----:B------:R-:W-:Y:S01]  /*0960*/  @P4 FMUL R46, R46, 0.25 ;  /* 0x3e8000002e2e4820 */ /* 0x000fe20000400000 */
[----:B------:R-:W2:Y:S03]  /*0970*/  @!P1 LDG.E.EL R39, desc[UR4][R8.64] ;  /* 0x0000000408279981 */ /* 0x000ea6000c2e1900 */
[----:B------:R-:W-:Y:S01]  /*0980*/  @!P5 FMUL R46, R46, 16777216 ;  /* 0x4b8000002e2ed820 */ /* 0x000fe20000400000 */
[----:B------:R-:W-:Y:S01]  /*0990*/  @!P5 FMUL R28, R28, 16777216 ;  /* 0x4b8000001c1cd820 */ /* 0x000fe20000400000 */
[----:B0-----:R-:W-:Y:S01]  /*09a0*/  FMUL R43, R43, R4 ;  /* 0x000000042b2b7220 */ /* 0x001fe20000400000 */
[----:B------:R0:W2:Y:S01]  /*09b0*/  @!P1 LDG.E.EL R36, desc[UR4][R8.64] ;  /* 0x0000000408249981 */ /* 0x0000a2000c2e1900 */
[----:B------:R-:W-:Y:S01]  /*09c0*/  IMAD.MOV.U32 R5, RZ, RZ, RZ ;  /* 0x000000ffff057224 */ /* 0x000fe200078e00ff */
[----:B------:R-:W-:Y:S01]  /*09d0*/  CS2R R10, SRZ ;  /* 0x00000000000a7805 */ /* 0x000fe2000001ff00 */
[----:B------:R-:W-:Y:S01]  /*09e0*/  IMAD R22, R23, -0x5080, R49 ;  /* 0xffffaf8017167824 */ /* 0x000fe200078e0231 */
[----:B------:R-:W2:Y:S01]  /*09f0*/  @!P0 LDG.E.EL R3, desc[UR4][R24.64] ;  /* 0x0000000418038981 */ /* 0x000ea2000c2e1900 */
[----:B-1----:R-:W-:-:S02]  /*0a00*/  FSETP.GT.AND P6, PT, R45, 8.50705917302346158658e+37, PT ;  /* 0x7e8000002d00780b */ /* 0x002fc40003fc4000 */
[----:B------:R-:W-:Y:S01]  /*0a10*/  FSETP.GEU.AND P5, PT, R45, 1.175494350822287508e-38, PT ;  /* 0x008000002d00780b */ /* 0x000fe20003fae000 */
[----:B------:R1:W1:Y:S01]  /*0a20*/  MUFU.RCP R47, R46 ;  /* 0x0000002e002f7308 */ /* 0x0002620000001000 */
[----:B------:R-:W-:Y:S01]  /*0a30*/  IMAD.MOV.U32 R4, RZ, RZ, RZ ;  /* 0x000000ffff047224 */ /* 0x000fe200078e00ff */
[----:B0-----:R-:W-:Y:S01]  /*0a40*/  CS2R R8, SRZ ;  /* 0x0000000000087805 */ /* 0x001fe2000001ff00 */
[----:B------:R-:W2:Y:S01]  /*0a50*/  @!P0 LDG.E.EL R2, desc[UR4][R24.64] ;  /* 0x0000000418028981 */ /* 0x000ea2000c2e1900 */
[----:B------:R-:W-:Y:S01]  /*0a60*/  ISETP.LT.AND P4, PT, R49, 0x14200, !P3 ;  /* 0x000142003100780c */ /* 0x000fe20005f81270 */
[----:B------:R-:W-:Y:S02]  /*0a70*/  IMAD.WIDE R14, R18, 0x4, R14 ;  /* 0x00000004120e7825 */ /* 0x000fe400078e020e */
[----:B------:R-:W2:Y:S03]  /*0a80*/  @!P0 LDG.E.EL R5, desc[UR4][R24.64] ;  /* 0x0000000418058981 */ /* 0x000ea6000c2e1900 */
[----:B------:R-:W-:Y:S01]  /*0a90*/  @P6 FMUL R45, R45, 0.25 ;  /* 0x3e8000002d2d6820 */ /* 0x000fe20000400000 */
[----:B------:R0:W2:Y:S03]  /*0aa0*/  @!P0 LDG.E.EL R4, desc[UR4][R24.64] ;  /* 0x0000000418048981 */ /* 0x0000a6000c2e1900 */
[----:B------:R-:W-:Y:S01]  /*0ab0*/  @!P5 FMUL R45, R45, 16777216 ;  /* 0x4b8000002d2dd820 */ /* 0x000fe20000400000 */
[----:B------:R-:W2:Y:S01]  /*0ac0*/  @!P0 LDG.E.EL R8, desc[UR4][R26.64] ;  /* 0x000000041a088981 */ /* 0x000ea2000c2e1900 */
[----:B-1----:R-:W-:-:S03]  /*0ad0*/  FSEL R46, R34, 1, P6 ;  /* 0x3f800000222e7808 */ /* 0x002fc60003000000 */
[----:B------:R-:W2:Y:S01]  /*0ae0*/  @!P0 LDG.E.EL R9, desc[UR4][R26.64] ;  /* 0x000000041a098981 */ /* 0x000ea2000c2e1900 */
[----:B------:R-:W1:Y:S01]  /*0af0*/  MUFU.RCP R45, R45 ;  /* 0x0000002d002d7308 */ /* 0x000e620000001000 */
[----:B0-----:R-:W-:Y:S02]  /*0b00*/  CS2R R24, SRZ ;  /* 0x0000000000187805 */ /* 0x001fe4000001ff00 */
[----:B------:R0:W2:Y:S01]  /*0b10*/  @!P0 LDG.E.EL R10, desc[UR4][R26.64] ;  /* 0x000000041a0a8981 */ /* 0x0000a2000c2e1900 */
[----:B------:R-:W-:Y:S02]  /*0b20*/  IMAD R23, R23, 0x4d80, R22 ;  /* 0x00004d8017177824 */ /* 0x000fe400078e0216 */
[----:B------:R-:W-:Y:S01]  /*0b30*/  @!P5 FMUL R46, R46, 16777216 ;  /* 0x4b8000002e2ed820 */ /* 0x000fe20000400000 */
[----:B------:R-:W-:Y:S01]  /*0b40*/  FMUL R28, R47, R28 ;  /* 0x0000001c2f1c7220 */ /* 0x000fe20000400000 */
[----:B------:R-:W4:Y:S04]  /*0b50*/  @!P1 LDG.E.EL R33, desc[UR4][R12.64] ;  /* 0x000000040c219981 */ /* 0x000f28000c2e1900 */
[----:B------:R-:W2:Y:S01]  /*0b60*/  @!P1 LDG.E.EL R31, desc[UR4][R12.64] ;  /* 0x000000040c1f9981 */ /* 0x000ea2000c2e1900 */
[----:B0-----:R-:W-:-:S03]  /*0b70*/  CS2R R26, SRZ ;  /* 0x00000000001a7805 */ /* 0x001fc6000001ff00 */
[----:B------:R-:W2:Y:S01]  /*0b80*/  @!P1 LDG.E.EL R32, desc[UR4][R12.64] ;  /* 0x000000040c209981 */ /* 0x000ea2000c2e1900 */
[----:B------:R-:W-:-:S03]  /*0b90*/  IMAD.WIDE R22, R23, 0x4, R52 ;  /* 0x0000000417167825 */ /* 0x000fc600078e0234 */
[----:B------:R0:W5:Y:S01]  /*0ba0*/  @!P1 LDG.E.EL R11, desc[UR4][R12.64] ;  /* 0x000000040c0b9981 */ /* 0x000162000c2e1900 */
[----:B------:R-:W-:-:S03]  /*0bb0*/  IMAD R47, R29, 0x4d80, R50 ;  /* 0x00004d801d2f7824 */ /* 0x000fc600078e0232 */
[----:B------:R-:W2:Y:S01]  /*0bc0*/  @!P0 LDG.E.EL R24, desc[UR4][R14.64] ;  /* 0x000000040e188981 */ /* 0x000ea2000c2e1900 */
[----:B-1----:R-:W-:-:S03]  /*0bd0*/  FMUL R29, R45, R46 ;  /* 0x0000002e2d1d7220 */ /* 0x002fc60000400000 */
[----:B------:R-:W2:Y:S01]  /*0be0*/  @!P0 LDG.E.EL R25, desc[UR4][R14.64] ;  /* 0x000000040e198981 */ /* 0x000ea2000c2e1900 */
[----:B0-----:R-:W-:-:S03]  /*0bf0*/  CS2R R12, SRZ ;  /* 0x00000000000c7805 */ /* 0x001fc6000001ff00 */
[----:B------:R-:W2:Y:S04]  /*0c00*/  @!P0 LDG.E.EL R26, desc[UR4][R14.64] ;  /* 0x000000040e1a8981 */ /* 0x000ea8000c2e1900 */
[----:B------:R0:W2:Y:S01]  /*0c10*/  @!P0 LDG.E.EL R27, desc[UR4][R14.64] ;  /* 0x000000040e1b8981 */ /* 0x0000a2000c2e1900 */
[C---:B------:R-:W-:Y:S01]  /*0c20*/  LEA R46, P5, R20.reuse, UR6, 0x2 ;  /* 0x00000006142e7c11 */ /* 0x040fe2000f8a10ff */
[----:B------:R-:W-:Y:S01]  /*0c30*/  IMAD.WIDE R52, R47, 0x4, R52 ;  /* 0x000000042f347825 */ /* 0x000fe200078e0234 */
[----:B0-----:R-:W-:Y:S02]  /*0c40*/  CS2R R14, SRZ ;  /* 0x00000000000e7805 */ /* 0x001fe4000001ff00 */
[----:B------:R-:W-:Y:S02]  /*0c50*/  LEA.HI.X R47, R20, UR7, R21, 0x2, P5 ;  /* 0x00000007142f7c11 */ /* 0x000fe4000a8f1415 */
[----:B------:R-:W-:-:S02]  /*0c60*/  CS2R R20, SRZ ;  /* 0x0000000000147805 */ /* 0x000fc4000001ff00 */
[----:B------:R0:W2:Y:S02]  /*0c70*/  @P4 LDG.E.128 R12, desc[UR4][R22.64] ;  /* 0x00000004160c4981 */ /* 0x0000a4000c1e1d00 */
[----:B0-----:R-:W-:-:S06]  /*0c80*/  CS2R R22, SRZ ;  /* 0x0000000000167805 */ /* 0x001fcc000001ff00 */
[----:B------:R2:W3:Y:S01]  /*0c90*/  @P2 LDG.E.128 R20, desc[UR4][R46.64+-0x13600] ;  /* 0xfeca00042e142981 */ /* 0x0004e2000c1e1d00 */
[----:B------:R-:W-:-:S04]  /*0ca0*/  FADD R16, R16, 9.9999997473787516356e-06 ;  /* 0x3727c5ac10107421 */ /* 0x000fc80000000000 */
[----:B------:R-:W0:Y:S02]  /*0cb0*/  MUFU.SQRT R45, R16 ;  /* 0x00000010002d7308 */ /* 0x000e240000002000 */
[C---:B0-----:R-:W-:Y:S02]  /*0cc0*/  FSETP.GT.AND P5, PT, R45.reuse, 8.50705917302346158658e+37, PT ;  /* 0x7e8000002d00780b */ /* 0x041fe40003fa4000 */
[----:B------:R-:W-:Y:S02]  /*0cd0*/  FSETP.GEU.AND P6, PT, R45, 1.175494350822287508e-38, PT ;  /* 0x008000002d00780b */ /* 0x000fe40003fce000 */
[----:B------:R-:W-:-:S09]  /*0ce0*/  FSEL R34, R34, 1, P5 ;  /* 0x3f80000022227808 */ /* 0x000fd20002800000 */
[----:B------:R-:W-:Y:S01]  /*0cf0*/  @P5 FMUL R45, R45, 0.25 ;  /* 0x3e8000002d2d5820 */ /* 0x000fe20000400000 */
[----:B------:R-:W-:Y:S01]  /*0d00*/  ISETP.GE.AND P5, PT, R18, 0x136, PT ;  /* 0x000001361200780c */ /* 0x000fe20003fa6270 */
[----:B------:R-:W-:Y:S02]  /*0d10*/  @!P6 FMUL R34, R34, 16777216 ;  /* 0x4b8000002222e820 */ /* 0x000fe40000400000 */
[----:B------:R-:W-:Y:S01]  /*0d20*/  @!P6 FMUL R45, R45, 16777216 ;  /* 0x4b8000002d2de820 */ /* 0x000fe20000400000 */
[----:B------:R-:W-:Y:S02]  /*0d30*/  ISETP.LT.AND P6, PT, R17, 0x14200, !P5 ;  /* 0x000142001100780c */ /* 0x000fe40006fc1270 */
[----:B--2---:R-:W-:Y:S02]  /*0d40*/  SEL R46, R12, RZ, P4 ;  /* 0x000000ff0c2e7207 */ /* 0x004fe40002000000 */
[----:B------:R-:W-:Y:S02]  /*0d50*/  SEL R47, R13, RZ, P4 ;  /* 0x000000ff0d2f7207 */ /* 0x000fe40002000000 */
[----:B------:R-:W-:-:S02]  /*0d60*/  SEL R16, R14, RZ, P4 ;  /* 0x000000ff0e107207 */ /* 0x000fc40002000000 */
[----:B------:R-:W-:Y:S02]  /*0d70*/  SEL R17, R15, RZ, P4 ;  /* 0x000000ff0f117207 */ /* 0x000fe40002000000 */
[----:B------:R-:W-:-:S04]  /*0d80*/  LEA R50, P4, R19, UR6, 0x2 ;  /* 0x0000000613327c11 */ /* 0x000fc8000f8810ff */
[----:B------:R-:W-:Y:S02]  /*0d90*/  LEA.HI.X R51, R19, UR7, R48, 0x2, P4 ;  /* 0x0000000713337c11 */ /* 0x000fe4000a0f1430 */
[----:B------:R-:W-:Y:S02]  /*0da0*/  ISETP.GT.AND P4, PT, R18, 0x135, !P0 ;  /* 0x000001351200780c */ /* 0x000fe40004784270 */
[----:B---3--:R-:W-:Y:S02]  /*0db0*/  SEL R19, R22, RZ, P2 ;  /* 0x000000ff16137207 */ /* 0x008fe40001000000 */
[----:B------:R-:W-:Y:S02]  /*0dc0*/  SEL R18, R23, RZ, P2 ;  /* 0x000000ff17127207 */ /* 0x000fe40001000000 */
[----:B------:R-:W-:Y:S02]  /*0dd0*/  CS2R R12, SRZ ;  /* 0x00000000000c7805 */ /* 0x000fe4000001ff00 */
[----:B------:R-:W-:-:S02]  /*0de0*/  CS2R R14, SRZ ;  /* 0x00000000000e7805 */ /* 0x000fc4000001ff00 */
[----:B------:R-:W-:Y:S02]  /*0df0*/  SEL R22, R16, R19, !P3 ;  /* 0x0000001310167207 */ /* 0x000fe40005800000 */
[----:B------:R-:W-:Y:S02]  /*0e00*/  SEL R23, R17, R18, !P3 ;  /* 0x0000001211177207 */ /* 0x000fe40005800000 */
[----:B------:R-:W-:Y:S02]  /*0e10*/  CS2R R16, SRZ ;  /* 0x0000000000107805 */ /* 0x000fe4000001ff00 */
[----:B------:R-:W-:Y:S01]  /*0e20*/  CS2R R18, SRZ ;  /* 0x0000000000127805 */ /* 0x000fe2000001ff00 */
[----:B------:R0:W2:Y:S05]  /*0e30*/  @P6 LDG.E.128 R12, desc[UR4][R52.64] ;  /* 0x00000004340c6981 */ /* 0x0000aa000c1e1d00 */
[----:B------:R-:W3:Y:S01]  /*0e40*/  @P4 LDG.E.128 R16, desc[UR4][R50.64+-0x13600] ;  /* 0xfeca000432104981 */ /* 0x000ee2000c1e1d00 */
[----:B------:R-:W1:Y:S01]  /*0e50*/  MUFU.RCP R45, R45 ;  /* 0x0000002d002d7308 */ /* 0x000e620000001000 */
[----:B------:R-:W-:-:S02]  /*0e60*/  SEL R48, R21, RZ, P2 ;  /* 0x000000ff15307207 */ /* 0x000fc40001000000 */
[----:B0-----:R-:W-:Y:S02]  /*0e70*/  SEL R53, R20, RZ, P2 ;  /* 0x000000ff14357207 */ /* 0x001fe40001000000 */
[----:B------:R-:W-:Y:S02]  /*0e80*/  SEL R21, R47, R48, !P3 ;  /* 0x000000302f157207 */ /* 0x000fe40005800000 */
[----:B------:R-:W-:-:S03]  /*0e90*/  SEL R20, R46, R53, !P3 ;  /* 0x000000352e147207 */ /* 0x000fc60005800000 */
[----:B------:R-:W-:Y:S02]  /*0ea0*/  FADD R38, R21, -R38 ;  /* 0x8000002615267221 */ /* 0x000fe40000000000 */
[----:B------:R-:W-:Y:S01]  /*0eb0*/  FADD R35, R20, -R35 ;  /* 0x8000002314237221 */ /* 0x000fe20000000000 */
[----:B-1----:R-:W-:Y:S01]  /*0ec0*/  FMUL R46, R45, R34 ;  /* 0x000000222d2e7220 */ /* 0x002fe20000400000 */
[----:B------:R-:W-:Y:S01]  /*0ed0*/  FADD R34, R22, -R39 ;  /* 0x8000002716227221 */ /* 0x000fe20000000000 */
[----:B------:R-:W-:Y:S01]  /*0ee0*/  FADD R47, R23, -R36 ;  /* 0x80000024172f7221 */ /* 0x000fe20000000000 */
[----:B------:R-:W-:Y:S01]  /*0ef0*/  FMUL R36, R41, R38 ;  /* 0x0000002629247220 */ /* 0x000fe20000400000 */
[----:B------:R-:W-:Y:S01]  /*0f00*/  FMUL R42, R42, R35 ;  /* 0x000000232a2a7220 */ /* 0x000fe20000400000 */
[----:B------:R-:W-:Y:S01]  /*0f10*/  FMUL R43, R43, R34 ;  /* 0x000000222b2b7220 */ /* 0x000fe20000400000 */
[----:B------:R-:W0:Y:S08]  /*0f20*/  LDC.64 R38, c[0x0][0x240] ;  /* 0x00009000ff267b82 */ /* 0x000e300000000a00 */
[----:B------:R-:W1:Y:S01]  /*0f30*/  LDC.64 R34, c[0x0][0x248] ;  /* 0x00009200ff227b82 */ /* 0x000e620000000a00 */
[----:B------:R-:W-:Y:S01]  /*0f40*/  FMUL R44, R44, R47 ;  /* 0x0000002f2c2c7220 */ /* 0x000fe20000400000 */
[----:B----4-:R-:W-:Y:S01]  /*0f50*/  FFMA R30, R42, R30, R33 ;  /* 0x0000001e2a1e7223 */ /* 0x010fe20000000021 */
[----:B------:R-:W-:Y:S01]  /*0f60*/  FFMA R31, R36, R40, R31 ;  /* 0x00000028241f7223 */ /* 0x000fe2000000001f */
[----:B------:R-:W-:Y:S01]  /*0f70*/  FFMA R32, R43, R37, R32 ;  /* 0x000000252b207223 */ /* 0x000fe20000000020 */
[----:B-----5:R-:W-:-:S04]  /*0f80*/  FFMA R6, R44, R6, R11 ;  /* 0x000000062c067223 */ /* 0x020fc8000000000b */
[----:B------:R-:W-:Y:S02]  /*0f90*/  FSETP.GEU.AND P3, PT, R32, RZ, PT ;  /* 0x000000ff2000720b */ /* 0x000fe40003f6e000 */
[----:B------:R-:W-:Y:S01]  /*0fa0*/  FSETP.GEU.AND P2, PT, R6, RZ, PT ;  /* 0x000000ff0600720b */ /* 0x000fe20003f4e000 */
[----:B0-----:R-:W-:-:S04]  /*0fb0*/  IMAD.WIDE R38, R49, 0x4, R38 ;  /* 0x0000000431267825 */ /* 0x001fc800078e0226 */
[----:B-1----:R-:W-:Y:S01]  /*0fc0*/  IMAD.WIDE R34, R49, 0x4, R34 ;  /* 0x0000000431227825 */ /* 0x002fe200078e0222 */
[----:B------:R0:W-:Y:S01]  /*0fd0*/  @!P1 STG.E.128 desc[UR4][R38.64], R20 ;  /* 0x0000001426009986 */ /* 0x0001e2000c101d04 */
[----:B--2---:R-:W-:Y:S02]  /*0fe0*/  SEL R12, R12, RZ, P6 ;  /* 0x000000ff0c0c7207 */ /* 0x004fe40003000000 */
[----:B------:R-:W-:Y:S02]  /*0ff0*/  SEL R13, R13, RZ, P6 ;  /* 0x000000ff0d0d7207 */ /* 0x000fe40003000000 */
[----:B---3--:R-:W-:Y:S02]  /*1000*/  @P5 SEL R12, R16, RZ, P4 ;  /* 0x000000ff100c5207 */ /* 0x008fe40002000000 */
[----:B------:R-:W-:Y:S02]  /*1010*/  SEL R15, R15, RZ, P6 ;  /* 0x000000ff0f0f7207 */ /* 0x000fe40003000000 */
[----:B------:R-:W-:-:S02]  /*1020*/  SEL R14, R14, RZ, P6 ;  /* 0x000000ff0e0e7207 */ /* 0x000fc40003000000 */
[----:B------:R-:W-:Y:S02]  /*1030*/  @P5 SEL R13, R17, RZ, P4 ;  /* 0x000000ff110d5207 */ /* 0x000fe40002000000 */
[----:B------:R-:W-:Y:S01]  /*1040*/  @P5 SEL R15, R19, RZ, P4 ;  /* 0x000000ff130f5207 */ /* 0x000fe20002000000 */
[----:B------:R-:W-:Y:S01]  /*1050*/  FADD R3, R12, -R3 ;  /* 0x800000030c037221 */ /* 0x000fe20000000000 */
[----:B------:R-:W-:Y:S01]  /*1060*/  @P5 SEL R14, R18, RZ, P4 ;  /* 0x000000ff120e5207 */ /* 0x000fe20002000000 */
[----:B------:R-:W-:Y:S02]  /*1070*/  FADD R11, R13, -R2 ;  /* 0x800000020d0b7221 */ /* 0x000fe40000000000 */
[----:B------:R-:W-:Y:S01]  /*1080*/  FADD R17, R15, -R4 ;  /* 0x800000040f117221 */ /* 0x000fe20000000000 */
[----:B------:R-:W-:Y:S01]  /*1090*/  FMUL R3, R0, R3 ;  /* 0x0000000300037220 */ /* 0x000fe20000400000 */
[----:B------:R-:W-:Y:S01]  /*10a0*/  FADD R2, R14, -R5 ;  /* 0x800000050e027221 */ /* 0x000fe20000000000 */
[----:B------:R-:W-:Y:S01]  /*10b0*/  FSETP.GEU.AND P4, PT, R31, RZ, PT ;  /* 0x000000ff1f00720b */ /* 0x000fe20003f8e000 */
[----:B------:R-:W-:Y:S01]  /*10c0*/  FMUL R46, R46, R17 ;  /* 0x000000112e2e7220 */ /* 0x000fe20000400000 */
[----:B------:R-:W-:Y:S01]  /*10d0*/  FSETP.GEU.AND P5, PT, R30, RZ, PT ;  /* 0x000000ff1e00720b */ /* 0x000fe20003fae000 */
[----:B------:R-:W-:Y:S01]  /*10e0*/  FMUL R29, R29, R2 ;  /* 0x000000021d1d7220 */ /* 0x000fe20000400000 */
[----:B------:R-:W-:Y:S01]  /*10f0*/  FFMA R3, R3, R7, R24 ;  /* 0x0000000703037223 */ /* 0x000fe20000000018 */
[----:B------:R-:W-:Y:S01]  /*1100*/  FMUL R28, R28, R11 ;  /* 0x0000000b1c1c7220 */ /* 0x000fe20000400000 */
[----:B------:R-:W-:Y:S01]  /*1110*/  SEL R7, R6, RZ, P2 ;  /* 0x000000ff06077207 */ /* 0x000fe20001000000 */
[----:B------:R-:W-:Y:S01]  /*1120*/  FFMA R10, R46, R10, R27 ;  /* 0x0000000a2e0a7223 */ /* 0x000fe2000000001b */
[----:B------:R-:W-:-:S02]  /*1130*/  SEL R6, R32, RZ, P3 ;  /* 0x000000ff20067207 */ /* 0x000fc40001800000 */
[----:B------:R-:W-:Y:S02]  /*1140*/  SEL R5, R31, RZ, P4 ;  /* 0x000000ff1f057207 */ /* 0x000fe40002000000 */
[----:B------:R-:W-:Y:S01]  /*1150*/  SEL R4, R30, RZ, P5 ;  /* 0x000000ff1e047207 */ /* 0x000fe20002800000 */
[----:B------:R-:W-:Y:S01]  /*1160*/  FFMA R9, R29, R9, R26 ;  /* 0x000000091d097223 */ /* 0x000fe2000000001a */
[----:B------:R-:W-:Y:S01]  /*1170*/  FFMA R8, R28, R8, R25 ;  /* 0x000000081c087223 */ /* 0x000fe20000000019 */
[----:B------:R0:W-:Y:S04]  /*1180*/  @!P0 STG.E.128 desc[UR4][R38.64+0x800], R12 ;  /* 0x0008000c26008986 */ /* 0x0001e8000c101d04 */
[----:B------:R0:W-:Y:S01]  /*1190*/  @!P1 STG.E.128 desc[UR4][R34.64], R4 ;  /* 0x0000000422009986 */ /* 0x0001e2000c101d04 */
[----:B------:R-:W-:-:S02]  /*11a0*/  FSETP.GEU.AND P1, PT, R10, RZ, PT ;  /* 0x000000ff0a00720b */ /* 0x000fc40003f2e000 */
[----:B------:R-:W-:Y:S02]  /*11b0*/  FSETP.GEU.AND P2, PT, R9, RZ, PT ;  /* 0x000000ff0900720b */ /* 0x000fe40003f4e000 */
[----:B------:R-:W-:Y:S02]  /*11c0*/  FSETP.GEU.AND P3, PT, R8, RZ, PT ;  /* 0x000000ff0800720b */ /* 0x000fe40003f6e000 */
[----:B------:R-:W-:Y:S02]  /*11d0*/  FSETP.GEU.AND P4, PT, R3, RZ, PT ;  /* 0x000000ff0300720b */ /* 0x000fe40003f8e000 */
[----:B------:R-:W-:Y:S02]  /*11e0*/  SEL R11, R10, RZ, P1 ;  /* 0x000000ff0a0b7207 */ /* 0x000fe40000800000 */
[----:B------:R-:W-:Y:S02]  /*11f0*/  SEL R10, R9, RZ, P2 ;  /* 0x000000ff090a7207 */ /* 0x000fe40001000000 */
[----:B------:R-:W-:-:S02]  /*1200*/  SEL R9, R8, RZ, P3 ;  /* 0x000000ff08097207 */ /* 0x000fc40001800000 */
[----:B------:R-:W-:Y:S01]  /*1210*/  SEL R8, R3, RZ, P4 ;  /* 0x000000ff03087207 */ /* 0x000fe20002000000 */
[----:B0-----:R-:W-:Y:S06]  /*1220*/  @P0 EXIT ;  /* 0x000000000000094d */ /* 0x001fec0003800000 */
[----:B------:R-:W-:Y:S01]  /*1230*/  STG.E.128 desc[UR4][R34.64+0x800], R8 ;  /* 0x0008000822007986 */ /* 0x000fe2000c101d04 */
[----:B------:R-:W-:Y:S05]  /*1240*/  EXIT ;  /* 0x000000000000794d */ /* 0x000fea0003800000 */
.L_x_0:
[----:B------:R-:W-:-:S00]  /*1250*/  BRA `(.L_x_0) ;  /* 0xfffffffc00fc7947 */ /* 0x000fc0000383ffff */
[----:B------:R-:W-:-:S00]  /*1260*/  NOP ;  /* 0x0000000000007918 */ /* 0x000fc00000000000 */
        /* <DEDUP_REMOVED lines=9> */
.L_x_1:


//--------------------- .nv.global.init           --------------------------
	.section	.nv.global.init,"aw",@progbits
.nv.global.init:
	.type		_$_str,@object
	.size		_$_str,(_$_str_$_2 - _$_str)
_$_str:
        /*0000*/ 	.byte	0x5f, 0x5f, 0x43, 0x55, 0x44, 0x41, 0x5f, 0x46, 0x54, 0x5a, 0x00
	.type		_$_str_$_2,@object
	.size		_$_str_$_2,(.L_1 - _$_str_$_2)
_$_str_$_2:
        /*000b*/ 	.byte	0x5f, 0x5f, 0x43, 0x55, 0x44, 0x41, 0x5f, 0x50, 0x52, 0x45, 0x43, 0x5f, 0x53, 0x51, 0x52, 0x54
        /*001b*/ 	.byte	0x00
.L_1:


//--------------------- .nv.constant0.triton_poi_fused__native_batch_norm_legit_no_training_cat_relu_42 --------------------------
	.section	.nv.constant0.triton_poi_fused__native_batch_norm_legit_no_training_cat_relu_42,"a",@progbits
	.sectionflags	@""
	.align	4
.nv.constant0.triton_poi_fused__native_batch_norm_legit_no_training_cat_relu_42:
	.zero		596
